	.headerflags	@"EF_CUDA_TEXMODE_UNIFIED EF_CUDA_64BIT_ADDRESS EF_CUDA_ACCELERATORS EF_CUDA_SM90 EF_CUDA_VIRTUAL_SM(EF_CUDA_SM90)"
	.elftype	@"ET_EXEC"


//--------------------- .nv.info                  --------------------------
	.section	.nv.info,"",@"SHT_CUDA_INFO"
	.align	4


	//----- nvinfo : EIATTR_REGCOUNT
	.align		4
        /*0000*/ 	.byte	0x04, 0x2f
        /*0002*/ 	.short	(.L_3 - .L_2)
	.align		4
.L_2:
        /*0004*/ 	.word	index@(triton_poi_fused__native_batch_norm_legit_no_training_relu_6)
        /*0008*/ 	.word	0x00000016


	//----- nvinfo : EIATTR_MIN_STACK_SIZE
	.align		4
.L_3:
        /*000c*/ 	.byte	0x04, 0x12
        /*000e*/ 	.short	(.L_5 - .L_4)
	.align		4
.L_4:
        /*0010*/ 	.word	index@(triton_poi_fused__native_batch_norm_legit_no_training_relu_6)
        /*0014*/ 	.word	0x00000000


	//----- nvinfo : EIATTR_FRAME_SIZE
	.align		4
.L_5:
        /*0018*/ 	.byte	0x04, 0x11
        /*001a*/ 	.short	(.L_7 - .L_6)
	.align		4
.L_6:
        /*001c*/ 	.word	index@(triton_poi_fused__native_batch_norm_legit_no_training_relu_6)
        /*0020*/ 	.word	0x00000000


	//----- nvinfo : EIATTR_MIN_STACK_SIZE
	.align		4
.L_7:
        /*0024*/ 	.byte	0x04, 0x12
        /*0026*/ 	.short	(.L_9 - .L_8)
	.align		4
.L_8:
        /*0028*/ 	.word	index@(triton_poi_fused__native_batch_norm_legit_no_training_relu_6)
        /*002c*/ 	.word	0x00000000
.L_9:


//--------------------- .nv.info.triton_poi_fused__native_batch_norm_legit_no_training_relu_6 --------------------------
	.section	.nv.info.triton_poi_fused__native_batch_norm_legit_no_training_relu_6,"",@"SHT_CUDA_INFO"
	.sectionflags	@""
	.align	4


	//----- nvinfo : EIATTR_CUDA_API_VERSION
	.align		4
        /*0000*/ 	.byte	0x04, 0x37
        /*0002*/ 	.short	(.L_11 - .L_10)
.L_10:
        /*0004*/ 	.word	0x0000007c


	//----- nvinfo : EIATTR_KPARAM_INFO
	.align		4
.L_11:
        /*0008*/ 	.byte	0x04, 0x17
        /*000a*/ 	.short	(.L_13 - .L_12)
.L_12:
        /*000c*/ 	.word	0x00000000
        /*0010*/ 	.short	0x0005
        /*0012*/ 	.short	0x0028
        /*0014*/ 	.byte	0x00, 0xf0, 0x11, 0x00


	//----- nvinfo : EIATTR_KPARAM_INFO
	.align		4
.L_13:
        /*0018*/ 	.byte	0x04, 0x17
        /*001a*/ 	.short	(.L_15 - .L_14)
.L_14:
        /*001c*/ 	.word	0x00000000
        /*0020*/ 	.short	0x0004
        /*0022*/ 	.short	0x0020
        /*0024*/ 	.byte	0x00, 0xf4, 0x21, 0x00


	//----- nvinfo : EIATTR_KPARAM_INFO
	.align		4
.L_15:
        /*0028*/ 	.byte	0x04, 0x17
        /*002a*/ 	.short	(.L_17 - .L_16)
.L_16:
        /*002c*/ 	.word	0x00000000
        /*0030*/ 	.short	0x0003
        /*0032*/ 	.short	0x0018
        /*0034*/ 	.byte	0x00, 0xf4, 0x21, 0x00


	//----- nvinfo : EIATTR_KPARAM_INFO
	.align		4
.L_17:
        /*0038*/ 	.byte	0x04, 0x17
        /*003a*/ 	.short	(.L_19 - .L_18)
.L_18:
        /*003c*/ 	.word	0x00000000
        /*0040*/ 	.short	0x0002
        /*0042*/ 	.short	0x0010
        /*0044*/ 	.byte	0x00, 0xf4, 0x21, 0x00


	//----- nvinfo : EIATTR_KPARAM_INFO
	.align		4
.L_19:
        /*0048*/ 	.byte	0x04, 0x17
        /*004a*/ 	.short	(.L_21 - .L_20)
.L_20:
        /*004c*/ 	.word	0x00000000
        /*0050*/ 	.short	0x0001
        /*0052*/ 	.short	0x0008
        /*0054*/ 	.byte	0x00, 0xf4, 0x21, 0x00


	//----- nvinfo : EIATTR_KPARAM_INFO
	.align		4
.L_21:
        /*0058*/ 	.byte	0x04, 0x17
        /*005a*/ 	.short	(.L_23 - .L_22)
.L_22:
        /*005c*/ 	.word	0x00000000
        /*0060*/ 	.short	0x0000
        /*0062*/ 	.short	0x0000
        /*0064*/ 	.byte	0x00, 0xf4, 0x21, 0x00


	//----- nvinfo : EIATTR_SPARSE_MMA_MASK
	.align		4
.L_23:
        /*0068*/ 	.byte	0x03, 0x50
        /*006a*/ 	.short	0x0000


	//----- nvinfo : EIATTR_MAXREG_COUNT
	.align		4
        /*006c*/ 	.byte	0x03, 0x1b
        /*006e*/ 	.short	0x00ff


	//----- nvinfo : EIATTR_EXIT_INSTR_OFFSETS
	.align		4
        /*0070*/ 	.byte	0x04, 0x1c
        /*0072*/ 	.short	(.L_25 - .L_24)


	//   ....[0]....
.L_24:
        /*0074*/ 	.word	0x00000400


	//   ....[1]....
        /*0078*/ 	.word	0x00000420


	//----- nvinfo : EIATTR_REQNTID
	.align		4
.L_25:
        /*007c*/ 	.byte	0x04, 0x10
        /*007e*/ 	.short	(.L_27 - .L_26)
.L_26:
        /*0080*/ 	.word	0x00000100
        /*0084*/ 	.word	0x00000001
        /*0088*/ 	.word	0x00000001


	//----- nvinfo : EIATTR_CBANK_PARAM_SIZE
	.align		4
.L_27:
        /*008c*/ 	.byte	0x03, 0x19
        /*008e*/ 	.short	0x002c


	//----- nvinfo : EIATTR_PARAM_CBANK
	.align		4
        /*0090*/ 	.byte	0x04, 0x0a
        /*0092*/ 	.short	(.L_29 - .L_28)
	.align		4
.L_28:
        /*0094*/ 	.word	index@(.nv.constant0.triton_poi_fused__native_batch_norm_legit_no_training_relu_6)
        /*0098*/ 	.short	0x0210
        /*009a*/ 	.short	0x002c


	//----- nvinfo : EIATTR_SW_WAR
	.align		4
.L_29:
        /*009c*/ 	.byte	0x04, 0x36
        /*009e*/ 	.short	(.L_31 - .L_30)
.L_30:
        /*00a0*/ 	.word	0x00000008
.L_31:


//--------------------- .nv.callgraph             --------------------------
	.section	.nv.callgraph,"",@"SHT_CUDA_CALLGRAPH"
	.align	4
	.sectionentsize	8
	.align		4
        /*0000*/ 	.word	0x00000000
	.align		4
        /*0004*/ 	.word	0xffffffff
	.align		4
        /*0008*/ 	.word	0x00000000
	.align		4
        /*000c*/ 	.word	0xfffffffe
	.align		4
        /*0010*/ 	.word	0x00000000
	.align		4
        /*0014*/ 	.word	0xfffffffd
	.align		4
        /*0018*/ 	.word	0x00000000
	.align		4
        /*001c*/ 	.word	0xfffffffc


//--------------------- .nv.constant4             --------------------------
	.section	.nv.constant4,"a",@progbits
	.align	8
	.align		8
.nv.constant4:
        /*0000*/ 	.dword	_$_str
	.align		8
        /*0008*/ 	.dword	_$_str_$_2


//--------------------- .text.triton_poi_fused__native_batch_norm_legit_no_training_relu_6 --------------------------
	.section	.text.triton_poi_fused__native_batch_norm_legit_no_training_relu_6,"ax",@progbits
	.align	128
        .global         triton_poi_fused__native_batch_norm_legit_no_training_relu_6
        .type           triton_poi_fused__native_batch_norm_legit_no_training_relu_6,@function
        .size           triton_poi_fused__native_batch_norm_legit_no_training_relu_6,(.L_x_1 - triton_poi_fused__native_batch_norm_legit_no_training_relu_6)
        .other          triton_poi_fused__native_batch_norm_legit_no_training_relu_6,@"STO_CUDA_ENTRY STV_DEFAULT"
triton_poi_fused__native_batch_norm_legit_no_training_relu_6:
.text.triton_poi_fused__native_batch_norm_legit_no_training_relu_6:
[----:B------:R-:W0:Y:S01]  /*0000*/  LDC R1, c[0x0][0x28] ;  /* 0x00000a00ff017b82 */ /* 0x000e220000000800 */
[----:B------:R-:W1:Y:S07]  /*0010*/  S2R R0, SR_TID.X ;  /* 0x0000000000007919 */ /* 0x000e6e0000002100 */
[----:B------:R-:W2:Y:S01]  /*0020*/  LDC.64 R10, c[0x0][0x220] ;  /* 0x00008800ff0a7b82 */ /* 0x000ea20000000a00 */
[----:B------:R-:W-:Y:S01]  /*0030*/  ULDC.64 UR4, c[0x0][0x208] ;  /* 0x0000820000047ab9 */ /* 0x000fe20000000a00 */
[----:B------:R-:W3:Y:S06]  /*0040*/  S2R R7, SR_CTAID.X ;  /* 0x0000000000077919 */ /* 0x000eec0000002500 */
[----:B------:R-:W4:Y:S08]  /*0050*/  LDC.64 R4, c[0x0][0x210] ;  /* 0x00008400ff047b82 */ /* 0x000f300000000a00 */
[----:B------:R-:W5:Y:S08]  /*0060*/  LDC.64 R14, c[0x0][0x218] ;  /* 0x00008600ff0e7b82 */ /* 0x000f700000000a00 */
[----:B------:R-:W5:Y:S01]  /*0070*/  LDC.64 R16, c[0x0][0x228] ;  /* 0x00008a00ff107b82 */ /* 0x000f620000000a00 */
[----:B-1----:R-:W-:-:S07]  /*0080*/  IMAD.SHL.U32 R0, R0, 0x2, RZ ;  /* 0x0000000200007824 */ /* 0x002fce00078e00ff */
[----:B------:R-:W1:Y:S01]  /*0090*/  LDC.64 R18, c[0x0][0x230] ;  /* 0x00008c00ff127b82 */ /* 0x000e620000000a00 */
[----:B---3--:R-:W-:Y:S02]  /*00a0*/  SHF.R.S32.HI R2, RZ, 0x16, R7 ;  /* 0x00000016ff027819 */ /* 0x008fe40000011407 */
[----:B------:R-:W-:Y:S02]  /*00b0*/  LOP3.LUT R0, R0, 0x1fe, RZ, 0xc0, !PT ;  /* 0x000001fe00007812 */ /* 0x000fe400078ec0ff */
[----:B------:R-:W-:-:S03]  /*00c0*/  SGXT R2, R2, 0x1 ;  /* 0x000000010202781a */ /* 0x000fc60000000200 */
[----:B------:R-:W-:-:S05]  /*00d0*/  IMAD R7, R7, 0x200, R0 ;  /* 0x0000020007077824 */ /* 0x000fca00078e0200 */
[----:B------:R-:W-:Y:S02]  /*00e0*/  LEA.HI R2, R2, R7, RZ, 0x5 ;  /* 0x0000000702027211 */ /* 0x000fe400078f28ff */
[----:B------:R-:W-:Y:S02]  /*00f0*/  ISETP.GE.AND P0, PT, R7, 0x2a3480, PT ;  /* 0x002a34800700780c */ /* 0x000fe40003f06270 */
[----:B------:R-:W-:-:S04]  /*0100*/  LOP3.LUT R2, R2, 0xffffffe0, RZ, 0xc0, !PT ;  /* 0xffffffe002027812 */ /* 0x000fc800078ec0ff */
[----:B------:R-:W-:Y:S02]  /*0110*/  IADD3 R13, R7, -R2, RZ ;  /* 0x80000002070d7210 */ /* 0x000fe40007ffe0ff */
[----:B------:R-:W-:-:S03]  /*0120*/  CS2R R2, SRZ ;  /* 0x0000000000027805 */ /* 0x000fc6000001ff00 */
[----:B--2---:R-:W-:-:S05]  /*0130*/  IMAD.WIDE R10, R13, 0x4, R10 ;  /* 0x000000040d0a7825 */ /* 0x004fca00078e020a */
[----:B------:R2:W3:Y:S01]  /*0140*/  @!P0 LDG.E.EL.64 R2, desc[UR4][R10.64] ;  /* 0x000000040a028981 */ /* 0x0004e2000c2e1b00 */
[----:B----4-:R-:W-:Y:S01]  /*0150*/  IMAD.WIDE R4, R7, 0x4, R4 ;  /* 0x0000000407047825 */ /* 0x010fe200078e0204 */
[----:B------:R-:W-:Y:S02]  /*0160*/  CS2R R8, SRZ ;  /* 0x0000000000087805 */ /* 0x000fe4000001ff00 */
[----:B------:R-:W-:Y:S01]  /*0170*/  CS2R R6, SRZ ;  /* 0x0000000000067805 */ /* 0x000fe2000001ff00 */
[----:B-----5:R-:W-:-:S05]  /*0180*/  IMAD.WIDE R14, R13, 0x4, R14 ;  /* 0x000000040d0e7825 */ /* 0x020fca00078e020e */
[----:B------:R-:W4:Y:S01]  /*0190*/  @!P0 LDG.E.64 R6, desc[UR4][R4.64] ;  /* 0x0000000404068981 */ /* 0x000f22000c1e1b00 */
[C---:B0-----:R-:W-:Y:S01]  /*01a0*/  IMAD.WIDE R16, R13.reuse, 0x4, R16 ;  /* 0x000000040d107825 */ /* 0x041fe200078e0210 */
[----:B--2---:R-:W-:Y:S02]  /*01b0*/  CS2R R10, SRZ ;  /* 0x00000000000a7805 */ /* 0x004fe4000001ff00 */
[----:B------:R0:W4:Y:S01]  /*01c0*/  @!P0 LDG.E.EL.64 R8, desc[UR4][R14.64] ;  /* 0x000000040e088981 */ /* 0x000122000c2e1b00 */
[----:B-1----:R-:W-:Y:S01]  /*01d0*/  IMAD.WIDE R18, R13, 0x4, R18 ;  /* 0x000000040d127825 */ /* 0x002fe200078e0212 */
[----:B------:R-:W-:-:S04]  /*01e0*/  CS2R R12, SRZ ;  /* 0x00000000000c7805 */ /* 0x000fc8000001ff00 */
[----:B------:R-:W2:Y:S04]  /*01f0*/  @!P0 LDG.E.EL.64 R10, desc[UR4][R18.64] ;  /* 0x00000004120a8981 */ /* 0x000ea8000c2e1b00 */
[----:B------:R-:W2:Y:S01]  /*0200*/  @!P0 LDG.E.EL.64 R12, desc[UR4][R16.64] ;  /* 0x00000004100c8981 */ /* 0x000ea2000c2e1b00 */
[----:B0-----:R-:W-:Y:S01]  /*0210*/  HFMA2.MMA R15, -RZ, RZ, 1.625, 0 ;  /* 0x3e800000ff0f7435 */ /* 0x001fe200000001ff */
[----:B---3--:R-:W-:Y:S01]  /*0220*/  FADD R2, R2, 0.0010000000474974513054 ;  /* 0x3a83126f02027421 */ /* 0x008fe20000000000 */
[----:B------:R-:W-:-:S03]  /*0230*/  FADD R3, R3, 0.0010000000474974513054 ;  /* 0x3a83126f03037421 */ /* 0x000fc60000000000 */
[----:B------:R-:W0:Y:S08]  /*0240*/  MUFU.SQRT R0, R2 ;  /* 0x0000000200007308 */ /* 0x000e300000002000 */
[----:B------:R-:W1:Y:S01]  /*0250*/  MUFU.SQRT R14, R3 ;  /* 0x00000003000e7308 */ /* 0x000e620000002000 */
[C---:B0-----:R-:W-:Y:S02]  /*0260*/  FSETP.GT.AND P1, PT, R0.reuse, 8.50705917302346158658e+37, PT ;  /* 0x7e8000000000780b */ /* 0x041fe40003f24000 */
[----:B------:R-:W-:-:S02]  /*0270*/  FSETP.GEU.AND P3, PT, R0, 1.175494350822287508e-38, PT ;  /* 0x008000000000780b */ /* 0x000fc40003f6e000 */
[C---:B-1----:R-:W-:Y:S02]  /*0280*/  FSETP.GT.AND P2, PT, R14.reuse, 8.50705917302346158658e+37, PT ;  /* 0x7e8000000e00780b */ /* 0x042fe40003f44000 */
[----:B------:R-:W-:-:S07]  /*0290*/  FSETP.GEU.AND P4, PT, R14, 1.175494350822287508e-38, PT ;  /* 0x008000000e00780b */ /* 0x000fce0003f8e000 */
[----:B------:R-:W-:-:S04]  /*02a0*/  @P1 FMUL R0, R0, 0.25 ;  /* 0x3e80000000001820 */ /* 0x000fc80000400000 */
[----:B------:R-:W-:Y:S01]  /*02b0*/  @!P3 FMUL R0, R0, 16777216 ;  /* 0x4b8000000000b820 */ /* 0x000fe20000400000 */
[----:B------:R-:W-:-:S04]  /*02c0*/  @P2 FMUL R14, R14, 0.25 ;  /* 0x3e8000000e0e2820 */ /* 0x000fc80000400000 */
[----:B------:R-:W-:Y:S01]  /*02d0*/  @!P4 FMUL R14, R14, 16777216 ;  /* 0x4b8000000e0ec820 */ /* 0x000fe20000400000 */
[----:B------:R-:W0:Y:S01]  /*02e0*/  MUFU.RCP R0, R0 ;  /* 0x0000000000007308 */ /* 0x000e220000001000 */
[----:B------:R-:W-:-:S07]  /*02f0*/  FSEL R3, R15, 1, P1 ;  /* 0x3f8000000f037808 */ /* 0x000fce0000800000 */
[----:B------:R-:W1:Y:S01]  /*0300*/  MUFU.RCP R14, R14 ;  /* 0x0000000e000e7308 */ /* 0x000e620000001000 */
[----:B------:R-:W-:Y:S01]  /*0310*/  FSEL R15, R15, 1, P2 ;  /* 0x3f8000000f0f7808 */ /* 0x000fe20001000000 */
[----:B------:R-:W-:Y:S01]  /*0320*/  @!P3 FMUL R3, R3, 16777216 ;  /* 0x4b8000000303b820 */ /* 0x000fe20000400000 */
[----:B----4-:R-:W-:-:S03]  /*0330*/  FADD R6, -R8, R6 ;  /* 0x0000000608067221 */ /* 0x010fc60000000100 */
[----:B------:R-:W-:Y:S01]  /*0340*/  @!P4 FMUL R15, R15, 16777216 ;  /* 0x4b8000000f0fc820 */ /* 0x000fe20000400000 */
[----:B0-----:R-:W-:Y:S01]  /*0350*/  FMUL R3, R0, R3 ;  /* 0x0000000300037220 */ /* 0x001fe20000400000 */
[----:B------:R-:W-:-:S03]  /*0360*/  FADD R7, -R9, R7 ;  /* 0x0000000709077221 */ /* 0x000fc60000000100 */
[----:B------:R-:W-:Y:S01]  /*0370*/  FMUL R3, R6, R3 ;  /* 0x0000000306037220 */ /* 0x000fe20000400000 */
[----:B-1----:R-:W-:-:S03]  /*0380*/  FMUL R0, R14, R15 ;  /* 0x0000000f0e007220 */ /* 0x002fc60000400000 */
[----:B--2---:R-:W-:Y:S01]  /*0390*/  FFMA R3, R3, R12, R10 ;  /* 0x0000000c03037223 */ /* 0x004fe2000000000a */
[----:B------:R-:W-:-:S04]  /*03a0*/  FMUL R0, R7, R0 ;  /* 0x0000000007007220 */ /* 0x000fc80000400000 */
[----:B------:R-:W-:Y:S01]  /*03b0*/  FFMA R0, R0, R13, R11 ;  /* 0x0000000d00007223 */ /* 0x000fe2000000000b */
[----:B------:R-:W-:-:S04]  /*03c0*/  FSETP.GEU.AND P1, PT, R3, RZ, PT ;  /* 0x000000ff0300720b */ /* 0x000fc80003f2e000 */
[C---:B------:R-:W-:Y:S02]  /*03d0*/  FSETP.GEU.AND P2, PT, R0.reuse, RZ, PT ;  /* 0x000000ff0000720b */ /* 0x040fe40003f4e000 */
[----:B------:R-:W-:Y:S02]  /*03e0*/  FSEL R2, R3, RZ, P1 ;  /* 0x000000ff03027208 */ /* 0x000fe40000800000 */
[----:B------:R-:W-:Y:S01]  /*03f0*/  FSEL R3, R0, RZ, P2 ;  /* 0x000000ff00037208 */ /* 0x000fe20001000000 */
[----:B------:R-:W-:Y:S08]  /*0400*/  @P0 EXIT ;  /* 0x000000000000094d */ /* 0x000ff00003800000 */
[----:B------:R-:W-:Y:S01]  /*0410*/  STG.E.64 desc[UR4][R4.64], R2 ;  /* 0x0000000204007986 */ /* 0x000fe2000c101b04 */
[----:B------:R-:W-:Y:S05]  /*0420*/  EXIT ;  /* 0x000000000000794d */ /* 0x000fea0003800000 */
.L_x_0:
[----:B------:R-:W-:-:S00]  /*0430*/  BRA `(.L_x_0) ;  /* 0xfffffffc00fc7947 */ /* 0x000fc0000383ffff */
[----:B------:R-:W-:-:S00]  /*0440*/  NOP ;  /* 0x0000000000007918 */ /* 0x000fc00000000000 */
        /* <DEDUP_REMOVED lines=11> */
.L_x_1:


//--------------------- .nv.global.init           --------------------------
	.section	.nv.global.init,"aw",@progbits
.nv.global.init:
	.type		_$_str,@object
	.size		_$_str,(_$_str_$_2 - _$_str)
_$_str:
        /*0000*/ 	.byte	0x5f, 0x5f, 0x43, 0x55, 0x44, 0x41, 0x5f, 0x46, 0x54, 0x5a, 0x00
	.type		_$_str_$_2,@object
	.size		_$_str_$_2,(.L_1 - _$_str_$_2)
_$_str_$_2:
        /*000b*/ 	.byte	0x5f, 0x5f, 0x43, 0x55, 0x44, 0x41, 0x5f, 0x50, 0x52, 0x45, 0x43, 0x5f, 0x53, 0x51, 0x52, 0x54
        /*001b*/ 	.byte	0x00
.L_1:


//--------------------- .nv.constant0.triton_poi_fused__native_batch_norm_legit_no_training_relu_6 --------------------------
	.section	.nv.constant0.triton_poi_fused__native_batch_norm_legit_no_training_relu_6,"a",@progbits
	.sectionflags	@""
	.align	4
.nv.constant0.triton_poi_fused__native_batch_norm_legit_no_training_relu_6:
	.zero		572
